	.headerflags	@"EF_CUDA_TEXMODE_UNIFIED EF_CUDA_64BIT_ADDRESS EF_CUDA_ACCELERATORS EF_CUDA_SM90 EF_CUDA_VIRTUAL_SM(EF_CUDA_SM90)"
	.elftype	@"ET_EXEC"


//--------------------- .nv.info                  --------------------------
	.section	.nv.info,"",@"SHT_CUDA_INFO"
	.align	4


	//----- nvinfo : EIATTR_REGCOUNT
	.align		4
        /*0000*/ 	.byte	0x04, 0x2f
        /*0002*/ 	.short	(.L_1 - .L_0)
	.align		4
.L_0:
        /*0004*/ 	.word	index@(triton_poi_fused_2)
        /*0008*/ 	.word	0x00000018


	//----- nvinfo : EIATTR_MIN_STACK_SIZE
	.align		4
.L_1:
        /*000c*/ 	.byte	0x04, 0x12
        /*000e*/ 	.short	(.L_3 - .L_2)
	.align		4
.L_2:
        /*0010*/ 	.word	index@(triton_poi_fused_2)
        /*0014*/ 	.word	0x00000000


	//----- nvinfo : EIATTR_FRAME_SIZE
	.align		4
.L_3:
        /*0018*/ 	.byte	0x04, 0x11
        /*001a*/ 	.short	(.L_5 - .L_4)
	.align		4
.L_4:
        /*001c*/ 	.word	index@(triton_poi_fused_2)
        /*0020*/ 	.word	0x00000000


	//----- nvinfo : EIATTR_MIN_STACK_SIZE
	.align		4
.L_5:
        /*0024*/ 	.byte	0x04, 0x12
        /*0026*/ 	.short	(.L_7 - .L_6)
	.align		4
.L_6:
        /*0028*/ 	.word	index@(triton_poi_fused_2)
        /*002c*/ 	.word	0x00000000
.L_7:


//--------------------- .nv.info.triton_poi_fused_2 --------------------------
	.section	.nv.info.triton_poi_fused_2,"",@"SHT_CUDA_INFO"
	.sectionflags	@""
	.align	4


	//----- nvinfo : EIATTR_CUDA_API_VERSION
	.align		4
        /*0000*/ 	.byte	0x04, 0x37
        /*0002*/ 	.short	(.L_9 - .L_8)
.L_8:
        /*0004*/ 	.word	0x0000007c


	//----- nvinfo : EIATTR_KPARAM_INFO
	.align		4
.L_9:
        /*0008*/ 	.byte	0x04, 0x17
        /*000a*/ 	.short	(.L_11 - .L_10)
.L_10:
        /*000c*/ 	.word	0x00000000
        /*0010*/ 	.short	0x0002
        /*0012*/ 	.short	0x0010
        /*0014*/ 	.byte	0x00, 0xf0, 0x11, 0x00


	//----- nvinfo : EIATTR_KPARAM_INFO
	.align		4
.L_11:
        /*0018*/ 	.byte	0x04, 0x17
        /*001a*/ 	.short	(.L_13 - .L_12)
.L_12:
        /*001c*/ 	.word	0x00000000
        /*0020*/ 	.short	0x0001
        /*0022*/ 	.short	0x0008
        /*0024*/ 	.byte	0x00, 0xf4, 0x21, 0x00


	//----- nvinfo : EIATTR_KPARAM_INFO
	.align		4
.L_13:
        /*0028*/ 	.byte	0x04, 0x17
        /*002a*/ 	.short	(.L_15 - .L_14)
.L_14:
        /*002c*/ 	.word	0x00000000
        /*0030*/ 	.short	0x0000
        /*0032*/ 	.short	0x0000
        /*0034*/ 	.byte	0x00, 0xf4, 0x21, 0x00


	//----- nvinfo : EIATTR_SPARSE_MMA_MASK
	.align		4
.L_15:
        /*0038*/ 	.byte	0x03, 0x50
        /*003a*/ 	.short	0x0000


	//----- nvinfo : EIATTR_MAXREG_COUNT
	.align		4
        /*003c*/ 	.byte	0x03, 0x1b
        /*003e*/ 	.short	0x00ff


	//----- nvinfo : EIATTR_EXIT_INSTR_OFFSETS
	.align		4
        /*0040*/ 	.byte	0x04, 0x1c
        /*0042*/ 	.short	(.L_17 - .L_16)


	//   ....[0]....
.L_16:
        /*0044*/ 	.word	0x000003d0


	//   ....[1]....
        /*0048*/ 	.word	0x00000410


	//----- nvinfo : EIATTR_REQNTID
	.align		4
.L_17:
        /*004c*/ 	.byte	0x04, 0x10
        /*004e*/ 	.short	(.L_19 - .L_18)
.L_18:
        /*0050*/ 	.word	0x00000020
        /*0054*/ 	.word	0x00000001
        /*0058*/ 	.word	0x00000001


	//----- nvinfo : EIATTR_CBANK_PARAM_SIZE
	.align		4
.L_19:
        /*005c*/ 	.byte	0x03, 0x19
        /*005e*/ 	.short	0x0014


	//----- nvinfo : EIATTR_PARAM_CBANK
	.align		4
        /*0060*/ 	.byte	0x04, 0x0a
        /*0062*/ 	.short	(.L_21 - .L_20)
	.align		4
.L_20:
        /*0064*/ 	.word	index@(.nv.constant0.triton_poi_fused_2)
        /*0068*/ 	.short	0x0210
        /*006a*/ 	.short	0x0014


	//----- nvinfo : EIATTR_SW_WAR
	.align		4
.L_21:
        /*006c*/ 	.byte	0x04, 0x36
        /*006e*/ 	.short	(.L_23 - .L_22)
.L_22:
        /*0070*/ 	.word	0x00000008
.L_23:


//--------------------- .nv.callgraph             --------------------------
	.section	.nv.callgraph,"",@"SHT_CUDA_CALLGRAPH"
	.align	4
	.sectionentsize	8
	.align		4
        /*0000*/ 	.word	0x00000000
	.align		4
        /*0004*/ 	.word	0xffffffff
	.align		4
        /*0008*/ 	.word	0x00000000
	.align		4
        /*000c*/ 	.word	0xfffffffe
	.align		4
        /*0010*/ 	.word	0x00000000
	.align		4
        /*0014*/ 	.word	0xfffffffd
	.align		4
        /*0018*/ 	.word	0x00000000
	.align		4
        /*001c*/ 	.word	0xfffffffc


//--------------------- .text.triton_poi_fused_2  --------------------------
	.section	.text.triton_poi_fused_2,"ax",@progbits
	.align	128
        .global         triton_poi_fused_2
        .type           triton_poi_fused_2,@function
        .size           triton_poi_fused_2,(.L_x_1 - triton_poi_fused_2)
        .other          triton_poi_fused_2,@"STO_CUDA_ENTRY STV_DEFAULT"
triton_poi_fused_2:
.text.triton_poi_fused_2:
[----:B------:R-:W0:Y:S02]  /*0000*/  LDC R1, c[0x0][0x28] ;  /* 0x00000a00ff017b82 */ /* 0x000e240000000800 */
[----:B------:R-:W1:Y:S01]  /*0010*/  S2R R0, SR_TID.X ;  /* 0x0000000000007919 */ /* 0x000e620000002100 */
[----:B------:R-:W2:Y:S01]  /*0020*/  LDC.64 R10, c[0x0][0x210] ;  /* 0x00008400ff0a7b82 */ /* 0x000ea20000000a00 */
[----:B------:R-:W-:Y:S01]  /*0030*/  IMAD.MOV.U32 R21, RZ, RZ, RZ ;  /* 0x000000ffff157224 */ /* 0x000fe200078e00ff */
[----:B------:R-:W-:Y:S01]  /*0040*/  ULDC.64 UR4, c[0x0][0x208] ;  /* 0x0000820000047ab9 */ /* 0x000fe20000000a00 */
[----:B------:R-:W3:Y:S01]  /*0050*/  S2R R13, SR_CTAID.X ;  /* 0x00000000000d7919 */ /* 0x000ee20000002500 */
[----:B------:R-:W-:Y:S02]  /*0060*/  IMAD.MOV.U32 R19, RZ, RZ, RZ ;  /* 0x000000ffff137224 */ /* 0x000fe400078e00ff */
[----:B-1----:R-:W-:Y:S01]  /*0070*/  IMAD.SHL.U32 R0, R0, 0x2, RZ ;  /* 0x0000000200007824 */ /* 0x002fe200078e00ff */
[----:B---3--:R-:W-:-:S04]  /*0080*/  SHF.R.S32.HI R2, RZ, 0x19, R13 ;  /* 0x00000019ff027819 */ /* 0x008fc8000001140d */
[----:B------:R-:W-:Y:S02]  /*0090*/  LOP3.LUT R0, R0, 0x3e, RZ, 0xc0, !PT ;  /* 0x0000003e00007812 */ /* 0x000fe400078ec0ff */
[----:B------:R-:W-:-:S03]  /*00a0*/  SGXT R2, R2, 0x1 ;  /* 0x000000010202781a */ /* 0x000fc60000000200 */
[----:B------:R-:W-:-:S05]  /*00b0*/  IMAD R13, R13, 0x40, R0 ;  /* 0x000000400d0d7824 */ /* 0x000fca00078e0200 */
[----:B------:R-:W-:Y:S02]  /*00c0*/  LEA.HI R2, R2, R13, RZ, 0x2 ;  /* 0x0000000d02027211 */ /* 0x000fe400078f10ff */
[----:B------:R-:W-:Y:S02]  /*00d0*/  ISETP.GE.AND P0, PT, R13, 0x40, PT ;  /* 0x000000400d00780c */ /* 0x000fe40003f06270 */
[----:B------:R-:W-:-:S05]  /*00e0*/  LOP3.LUT R0, R2, 0xfffffffc, RZ, 0xc0, !PT ;  /* 0xfffffffc02007812 */ /* 0x000fca00078ec0ff */
[C---:B------:R-:W-:Y:S02]  /*00f0*/  VIADD R3, R0.reuse, 0x80 ;  /* 0x0000008000037836 */ /* 0x040fe40000000000 */
[----:B------:R-:W-:Y:S02]  /*0100*/  VIADD R5, R0, 0x81 ;  /* 0x0000008100057836 */ /* 0x000fe40000000000 */
[----:B--2---:R-:W-:Y:S01]  /*0110*/  IMAD.WIDE R2, R3, 0x4, R10 ;  /* 0x0000000403027825 */ /* 0x004fe200078e020a */
[----:B------:R-:W-:-:S04]  /*0120*/  CS2R R14, SRZ ;  /* 0x00000000000e7805 */ /* 0x000fc8000001ff00 */
[----:B------:R-:W2:Y:S01]  /*0130*/  @!P0 LDG.E.EL R21, desc[UR4][R2.64] ;  /* 0x0000000402158981 */ /* 0x000ea2000c2e1900 */
[----:B------:R-:W-:-:S03]  /*0140*/  IMAD.MOV.U32 R12, RZ, RZ, RZ ;  /* 0x000000ffff0c7224 */ /* 0x000fc600078e00ff */
[----:B------:R-:W3:Y:S01]  /*0150*/  @!P0 LDG.E.EL R19, desc[UR4][R2.64] ;  /* 0x0000000402138981 */ /* 0x000ee2000c2e1900 */
[----:B------:R-:W-:Y:S01]  /*0160*/  IMAD.WIDE R4, R5, 0x4, R10 ;  /* 0x0000000405047825 */ /* 0x000fe200078e020a */
[----:B------:R-:W-:-:S03]  /*0170*/  CS2R R16, SRZ ;  /* 0x0000000000107805 */ /* 0x000fc6000001ff00 */
[----:B------:R-:W-:Y:S01]  /*0180*/  VIADD R7, R0, 0x82 ;  /* 0x0000008200077836 */ /* 0x000fe20000000000 */
[----:B------:R-:W4:Y:S04]  /*0190*/  @!P0 LDG.E.EL R12, desc[UR4][R4.64] ;  /* 0x00000004040c8981 */ /* 0x000f28000c2e1900 */
[----:B------:R1:W5:Y:S01]  /*01a0*/  @!P0 LDG.E.EL R14, desc[UR4][R4.64] ;  /* 0x00000004040e8981 */ /* 0x000362000c2e1900 */
[----:B------:R-:W-:-:S05]  /*01b0*/  IMAD.WIDE R6, R7, 0x4, R10 ;  /* 0x0000000407067825 */ /* 0x000fca00078e020a */
[----:B------:R-:W5:Y:S04]  /*01c0*/  @!P0 LDG.E.EL R15, desc[UR4][R6.64] ;  /* 0x00000004060f8981 */ /* 0x000f68000c2e1900 */
[----:B------:R-:W5:Y:S01]  /*01d0*/  @!P0 LDG.E.EL R16, desc[UR4][R6.64] ;  /* 0x0000000406108981 */ /* 0x000f62000c2e1900 */
[----:B------:R-:W-:Y:S01]  /*01e0*/  VIADD R9, R0, 0x83 ;  /* 0x0000008300097836 */ /* 0x000fe20000000000 */
[----:B-1----:R-:W1:Y:S01]  /*01f0*/  LDC.64 R4, c[0x0][0x218] ;  /* 0x00008600ff047b82 */ /* 0x002e620000000a00 */
[----:B------:R-:W-:Y:S02]  /*0200*/  IMAD.MOV.U32 R0, RZ, RZ, RZ ;  /* 0x000000ffff007224 */ /* 0x000fe400078e00ff */
[----:B------:R-:W-:-:S05]  /*0210*/  IMAD.WIDE R8, R9, 0x4, R10 ;  /* 0x0000000409087825 */ /* 0x000fca00078e020a */
[----:B------:R-:W5:Y:S04]  /*0220*/  @!P0 LDG.E.EL R0, desc[UR4][R8.64] ;  /* 0x0000000408008981 */ /* 0x000f68000c2e1900 */
[----:B------:R-:W5:Y:S01]  /*0230*/  @!P0 LDG.E.EL R17, desc[UR4][R8.64] ;  /* 0x0000000408118981 */ /* 0x000f62000c2e1900 */
[----:B------:R-:W-:-:S04]  /*0240*/  VIADD R3, R13, 0x80 ;  /* 0x000000800d037836 */ /* 0x000fc80000000000 */
[----:B------:R-:W-:Y:S01]  /*0250*/  IMAD.WIDE R2, R3, 0x4, R10 ;  /* 0x0000000403027825 */ /* 0x000fe200078e020a */
[----:B------:R-:W-:-:S06]  /*0260*/  CS2R R10, SRZ ;  /* 0x00000000000a7805 */ /* 0x000fcc000001ff00 */
[----:B------:R1:W5:Y:S02]  /*0270*/  @!P0 LDG.E.64 R10, desc[UR4][R2.64] ;  /* 0x00000004020a8981 */ /* 0x000364000c1e1b00 */
[----:B-1----:R-:W-:Y:S01]  /*0280*/  IMAD.WIDE R2, R13, 0x4, R4 ;  /* 0x000000040d027825 */ /* 0x002fe200078e0204 */
[----:B--2---:R-:W-:Y:S02]  /*0290*/  FSETP.NAN.AND P3, PT, R21, R21, PT ;  /* 0x000000151500720b */ /* 0x004fe40003f68000 */
[----:B---3--:R-:W-:Y:S02]  /*02a0*/  FSETP.NAN.AND P4, PT, R19, R19, PT ;  /* 0x000000131300720b */ /* 0x008fe40003f88000 */
[----:B----4-:R-:W-:Y:S02]  /*02b0*/  FSETP.GT.AND P1, PT, R21, R12, PT ;  /* 0x0000000c1500720b */ /* 0x010fe40003f24000 */
[----:B-----5:R-:W-:-:S07]  /*02c0*/  FSETP.GT.AND P2, PT, R19, R14, PT ;  /* 0x0000000e1300720b */ /* 0x020fce0003f44000 */
[----:B------:R-:W-:Y:S02]  /*02d0*/  @!P3 FSEL R21, R21, R12, P1 ;  /* 0x0000000c1515b208 */ /* 0x000fe40000800000 */
[----:B------:R-:W-:Y:S02]  /*02e0*/  @!P4 FSEL R19, R19, R14, P2 ;  /* 0x0000000e1313c208 */ /* 0x000fe40001000000 */
[C---:B------:R-:W-:Y:S02]  /*02f0*/  FSETP.GT.AND P1, PT, R21.reuse, R15, PT ;  /* 0x0000000f1500720b */ /* 0x040fe40003f24000 */
[----:B------:R-:W-:Y:S02]  /*0300*/  FSETP.NAN.AND P3, PT, R21, R21, PT ;  /* 0x000000151500720b */ /* 0x000fe40003f68000 */
[C---:B------:R-:W-:Y:S02]  /*0310*/  FSETP.GT.AND P2, PT, R19.reuse, R16, PT ;  /* 0x000000101300720b */ /* 0x040fe40003f44000 */
[----:B------:R-:W-:-:S07]  /*0320*/  FSETP.NAN.AND P4, PT, R19, R19, PT ;  /* 0x000000131300720b */ /* 0x000fce0003f88000 */
[----:B------:R-:W-:-:S04]  /*0330*/  @!P1 FSEL R21, R21, R15, P3 ;  /* 0x0000000f15159208 */ /* 0x000fc80001800000 */
[----:B------:R-:W-:Y:S02]  /*0340*/  @!P2 FSEL R19, R19, R16, P4 ;  /* 0x000000101313a208 */ /* 0x000fe40002000000 */
[----:B------:R-:W-:Y:S02]  /*0350*/  FSETP.GT.AND P1, PT, R21, R0, PT ;  /* 0x000000001500720b */ /* 0x000fe40003f24000 */
[----:B------:R-:W-:Y:S02]  /*0360*/  FSETP.GT.AND P2, PT, R19, R17, PT ;  /* 0x000000111300720b */ /* 0x000fe40003f44000 */
[----:B------:R-:W-:Y:S02]  /*0370*/  FSETP.NAN.AND P3, PT, R21, R21, PT ;  /* 0x000000151500720b */ /* 0x000fe40003f68000 */
[----:B------:R-:W-:-:S07]  /*0380*/  FSETP.NAN.AND P4, PT, R19, R19, PT ;  /* 0x000000131300720b */ /* 0x000fce0003f88000 */
[----:B------:R-:W-:Y:S02]  /*0390*/  @!P1 FSEL R21, R21, R0, P3 ;  /* 0x0000000015159208 */ /* 0x000fe40001800000 */
[----:B------:R-:W-:-:S03]  /*03a0*/  @!P2 FSEL R19, R19, R17, P4 ;  /* 0x000000111313a208 */ /* 0x000fc60002000000 */
[----:B------:R-:W-:Y:S02]  /*03b0*/  FADD R10, -R21, R10 ;  /* 0x0000000a150a7221 */ /* 0x000fe40000000100 */
[----:B------:R-:W-:Y:S01]  /*03c0*/  FADD R11, -R19, R11 ;  /* 0x0000000b130b7221 */ /* 0x000fe20000000100 */
[----:B------:R-:W-:Y:S06]  /*03d0*/  @P0 EXIT ;  /* 0x000000000000094d */ /* 0x000fec0003800000 */
[----:B------:R-:W-:Y:S01]  /*03e0*/  FMUL R10, R10, 10 ;  /* 0x412000000a0a7820 */ /* 0x000fe20000400000 */
[----:B------:R-:W-:-:S05]  /*03f0*/  FMUL R11, R11, 10 ;  /* 0x412000000b0b7820 */ /* 0x000fca0000400000 */
[----:B------:R-:W-:Y:S01]  /*0400*/  STG.E.64 desc[UR4][R2.64], R10 ;  /* 0x0000000a02007986 */ /* 0x000fe2000c101b04 */
[----:B------:R-:W-:Y:S05]  /*0410*/  EXIT ;  /* 0x000000000000794d */ /* 0x000fea0003800000 */
.L_x_0:
[----:B------:R-:W-:-:S00]  /*0420*/  BRA `(.L_x_0) ;  /* 0xfffffffc00fc7947 */ /* 0x000fc0000383ffff */
[----:B------:R-:W-:-:S00]  /*0430*/  NOP ;  /* 0x0000000000007918 */ /* 0x000fc00000000000 */
        /* <DEDUP_REMOVED lines=12> */
.L_x_1:


//--------------------- .nv.constant0.triton_poi_fused_2 --------------------------
	.section	.nv.constant0.triton_poi_fused_2,"a",@progbits
	.sectionflags	@""
	.align	4
.nv.constant0.triton_poi_fused_2:
	.zero		548
